	.headerflags	@"EF_CUDA_TEXMODE_UNIFIED EF_CUDA_64BIT_ADDRESS EF_CUDA_ACCELERATORS EF_CUDA_SM90 EF_CUDA_VIRTUAL_SM(EF_CUDA_SM90)"
	.elftype	@"ET_EXEC"


//--------------------- .nv.info                  --------------------------
	.section	.nv.info,"",@"SHT_CUDA_INFO"
	.align	4


	//----- nvinfo : EIATTR_REGCOUNT
	.align		4
        /*0000*/ 	.byte	0x04, 0x2f
        /*0002*/ 	.short	(.L_3 - .L_2)
	.align		4
.L_2:
        /*0004*/ 	.word	index@(triton_per_fused_clamp_min_div_linalg_vector_norm_0)
        /*0008*/ 	.word	0x00000010


	//----- nvinfo : EIATTR_MIN_STACK_SIZE
	.align		4
.L_3:
        /*000c*/ 	.byte	0x04, 0x12
        /*000e*/ 	.short	(.L_5 - .L_4)
	.align		4
.L_4:
        /*0010*/ 	.word	index@(triton_per_fused_clamp_min_div_linalg_vector_norm_0)
        /*0014*/ 	.word	0x00000000


	//----- nvinfo : EIATTR_FRAME_SIZE
	.align		4
.L_5:
        /*0018*/ 	.byte	0x04, 0x11
        /*001a*/ 	.short	(.L_7 - .L_6)
	.align		4
.L_6:
        /*001c*/ 	.word	index@(triton_per_fused_clamp_min_div_linalg_vector_norm_0)
        /*0020*/ 	.word	0x00000000


	//----- nvinfo : EIATTR_MIN_STACK_SIZE
	.align		4
.L_7:
        /*0024*/ 	.byte	0x04, 0x12
        /*0026*/ 	.short	(.L_9 - .L_8)
	.align		4
.L_8:
        /*0028*/ 	.word	index@(triton_per_fused_clamp_min_div_linalg_vector_norm_0)
        /*002c*/ 	.word	0x00000000
.L_9:


//--------------------- .nv.info.triton_per_fused_clamp_min_div_linalg_vector_norm_0 --------------------------
	.section	.nv.info.triton_per_fused_clamp_min_div_linalg_vector_norm_0,"",@"SHT_CUDA_INFO"
	.sectionflags	@""
	.align	4


	//----- nvinfo : EIATTR_CUDA_API_VERSION
	.align		4
        /*0000*/ 	.byte	0x04, 0x37
        /*0002*/ 	.short	(.L_11 - .L_10)
.L_10:
        /*0004*/ 	.word	0x0000007c


	//----- nvinfo : EIATTR_KPARAM_INFO
	.align		4
.L_11:
        /*0008*/ 	.byte	0x04, 0x17
        /*000a*/ 	.short	(.L_13 - .L_12)
.L_12:
        /*000c*/ 	.word	0x00000000
        /*0010*/ 	.short	0x0004
        /*0012*/ 	.short	0x001c
        /*0014*/ 	.byte	0x00, 0xf0, 0x11, 0x00


	//----- nvinfo : EIATTR_KPARAM_INFO
	.align		4
.L_13:
        /*0018*/ 	.byte	0x04, 0x17
        /*001a*/ 	.short	(.L_15 - .L_14)
.L_14:
        /*001c*/ 	.word	0x00000000
        /*0020*/ 	.short	0x0003
        /*0022*/ 	.short	0x0018
        /*0024*/ 	.byte	0x00, 0xf0, 0x11, 0x00


	//----- nvinfo : EIATTR_KPARAM_INFO
	.align		4
.L_15:
        /*0028*/ 	.byte	0x04, 0x17
        /*002a*/ 	.short	(.L_17 - .L_16)
.L_16:
        /*002c*/ 	.word	0x00000000
        /*0030*/ 	.short	0x0002
        /*0032*/ 	.short	0x0010
        /*0034*/ 	.byte	0x00, 0xf4, 0x21, 0x00


	//----- nvinfo : EIATTR_KPARAM_INFO
	.align		4
.L_17:
        /*0038*/ 	.byte	0x04, 0x17
        /*003a*/ 	.short	(.L_19 - .L_18)
.L_18:
        /*003c*/ 	.word	0x00000000
        /*0040*/ 	.short	0x0001
        /*0042*/ 	.short	0x0008
        /*0044*/ 	.byte	0x00, 0xf4, 0x21, 0x00


	//----- nvinfo : EIATTR_KPARAM_INFO
	.align		4
.L_19:
        /*0048*/ 	.byte	0x04, 0x17
        /*004a*/ 	.short	(.L_21 - .L_20)
.L_20:
        /*004c*/ 	.word	0x00000000
        /*0050*/ 	.short	0x0000
        /*0052*/ 	.short	0x0000
        /*0054*/ 	.byte	0x00, 0xf4, 0x21, 0x00


	//----- nvinfo : EIATTR_SPARSE_MMA_MASK
	.align		4
.L_21:
        /*0058*/ 	.byte	0x03, 0x50
        /*005a*/ 	.short	0x0000


	//----- nvinfo : EIATTR_MAXREG_COUNT
	.align		4
        /*005c*/ 	.byte	0x03, 0x1b
        /*005e*/ 	.short	0x00ff


	//----- nvinfo : EIATTR_COOP_GROUP_MASK_REGIDS
	.align		4
        /*0060*/ 	.byte	0x04, 0x29
        /*0062*/ 	.short	(.L_23 - .L_22)


	//   ....[0]....
.L_22:
        /*0064*/ 	.word	0xffffffff


	//   ....[1]....
        /*0068*/ 	.word	0xffffffff


	//   ....[2]....
        /*006c*/ 	.word	0xffffffff


	//   ....[3]....
        /*0070*/ 	.word	0xffffffff


	//   ....[4]....
        /*0074*/ 	.word	0xffffffff


	//   ....[5]....
        /*0078*/ 	.word	0xffffffff


	//   ....[6]....
        /*007c*/ 	.word	0xffffffff


	//   ....[7]....
        /*0080*/ 	.word	0xffffffff


	//----- nvinfo : EIATTR_COOP_GROUP_INSTR_OFFSETS
	.align		4
.L_23:
        /*0084*/ 	.byte	0x04, 0x28
        /*0086*/ 	.short	(.L_25 - .L_24)


	//   ....[0]....
.L_24:
        /*0088*/ 	.word	0x00000140


	//   ....[1]....
        /*008c*/ 	.word	0x00000160


	//   ....[2]....
        /*0090*/ 	.word	0x00000180


	//   ....[3]....
        /*0094*/ 	.word	0x000001a0


	//   ....[4]....
        /*0098*/ 	.word	0x000001c0


	//   ....[5]....
        /*009c*/ 	.word	0x000001f0


	//   ....[6]....
        /*00a0*/ 	.word	0x00000210


	//   ....[7]....
        /*00a4*/ 	.word	0x00000280


	//----- nvinfo : EIATTR_EXIT_INSTR_OFFSETS
	.align		4
.L_25:
        /*00a8*/ 	.byte	0x04, 0x1c
        /*00aa*/ 	.short	(.L_27 - .L_26)


	//   ....[0]....
.L_26:
        /*00ac*/ 	.word	0x000003a0


	//   ....[1]....
        /*00b0*/ 	.word	0x000003c0


	//----- nvinfo : EIATTR_REQNTID
	.align		4
.L_27:
        /*00b4*/ 	.byte	0x04, 0x10
        /*00b6*/ 	.short	(.L_29 - .L_28)
.L_28:
        /*00b8*/ 	.word	0x00000040
        /*00bc*/ 	.word	0x00000001
        /*00c0*/ 	.word	0x00000001


	//----- nvinfo : EIATTR_CBANK_PARAM_SIZE
	.align		4
.L_29:
        /*00c4*/ 	.byte	0x03, 0x19
        /*00c6*/ 	.short	0x0020


	//----- nvinfo : EIATTR_PARAM_CBANK
	.align		4
        /*00c8*/ 	.byte	0x04, 0x0a
        /*00ca*/ 	.short	(.L_31 - .L_30)
	.align		4
.L_30:
        /*00cc*/ 	.word	index@(.nv.constant0.triton_per_fused_clamp_min_div_linalg_vector_norm_0)
        /*00d0*/ 	.short	0x0210
        /*00d2*/ 	.short	0x0020


	//----- nvinfo : EIATTR_SW_WAR
	.align		4
.L_31:
        /*00d4*/ 	.byte	0x04, 0x36
        /*00d6*/ 	.short	(.L_33 - .L_32)
.L_32:
        /*00d8*/ 	.word	0x00000008
.L_33:


//--------------------- .nv.callgraph             --------------------------
	.section	.nv.callgraph,"",@"SHT_CUDA_CALLGRAPH"
	.align	4
	.sectionentsize	8
	.align		4
        /*0000*/ 	.word	0x00000000
	.align		4
        /*0004*/ 	.word	0xffffffff
	.align		4
        /*0008*/ 	.word	0x00000000
	.align		4
        /*000c*/ 	.word	0xfffffffe
	.align		4
        /*0010*/ 	.word	0x00000000
	.align		4
        /*0014*/ 	.word	0xfffffffd
	.align		4
        /*0018*/ 	.word	0x00000000
	.align		4
        /*001c*/ 	.word	0xfffffffc


//--------------------- .nv.constant4             --------------------------
	.section	.nv.constant4,"a",@progbits
	.align	8
	.align		8
.nv.constant4:
        /*0000*/ 	.dword	_$_str
	.align		8
        /*0008*/ 	.dword	_$_str_$_2


//--------------------- .text.triton_per_fused_clamp_min_div_linalg_vector_norm_0 --------------------------
	.section	.text.triton_per_fused_clamp_min_div_linalg_vector_norm_0,"ax",@progbits
	.sectionflags	@"SHF_BARRIERS=1"
	.align	128
        .global         triton_per_fused_clamp_min_div_linalg_vector_norm_0
        .type           triton_per_fused_clamp_min_div_linalg_vector_norm_0,@function
        .size           triton_per_fused_clamp_min_div_linalg_vector_norm_0,(.L_x_1 - triton_per_fused_clamp_min_div_linalg_vector_norm_0)
        .other          triton_per_fused_clamp_min_div_linalg_vector_norm_0,@"STO_CUDA_ENTRY STV_DEFAULT"
triton_per_fused_clamp_min_div_linalg_vector_norm_0:
.text.triton_per_fused_clamp_min_div_linalg_vector_norm_0:
[----:B------:R-:W0:Y:S02]  /*0000*/  LDC R1, c[0x0][0x28] ;  /* 0x00000a00ff017b82 */ /* 0x000e240000000800 */
[----:B------:R-:W1:Y:S01]  /*0010*/  S2R R10, SR_TID.X ;  /* 0x00000000000a7919 */ /* 0x000e620000002100 */
[----:B------:R-:W2:Y:S01]  /*0020*/  LDC.64 R4, c[0x0][0x218] ;  /* 0x00008600ff047b82 */ /* 0x000ea20000000a00 */
[----:B------:R-:W-:Y:S01]  /*0030*/  ULDC.64 UR4, c[0x0][0x208] ;  /* 0x0000820000047ab9 */ /* 0x000fe20000000a00 */
[----:B------:R-:W3:Y:S01]  /*0040*/  S2R R2, SR_CTAID.X ;  /* 0x0000000000027919 */ /* 0x000ee20000002500 */
[----:B-1----:R-:W-:Y:S02]  /*0050*/  LOP3.LUT R3, R10, 0xf, RZ, 0xc0, !PT ;  /* 0x0000000f0a037812 */ /* 0x002fe400078ec0ff */
[C---:B---3--:R-:W-:Y:S02]  /*0060*/  ISETP.GE.AND P0, PT, R2.reuse, 0x4, PT ;  /* 0x000000040200780c */ /* 0x048fe40003f06270 */
[----:B------:R-:W-:Y:S01]  /*0070*/  LEA R0, R2, R3, 0x4 ;  /* 0x0000000302007211 */ /* 0x000fe200078e20ff */
[----:B------:R-:W-:-:S04]  /*0080*/  HFMA2.MMA R3, -RZ, RZ, 0, 0 ;  /* 0x00000000ff037435 */ /* 0x000fc800000001ff */
[----:B--2---:R-:W-:-:S06]  /*0090*/  IMAD.WIDE R4, R0, 0x4, R4 ;  /* 0x0000000400047825 */ /* 0x004fcc00078e0204 */
[----:B------:R-:W2:Y:S01]  /*00a0*/  @!P0 LDG.E R3, desc[UR4][R4.64] ;  /* 0x0000000404038981 */ /* 0x000ea2000c1e1900 */
[----:B------:R-:W-:-:S06]  /*00b0*/  MOV R6, RZ ;  /* 0x000000ff00067202 */ /* 0x000fcc0000000f00 */
[----:B------:R-:W3:Y:S01]  /*00c0*/  @!P0 LDG.E R6, desc[UR4][R4.64] ;  /* 0x0000000404068981 */ /* 0x000ee2000c1e1900 */
[----:B------:R-:W-:Y:S01]  /*00d0*/  BAR.SYNC.DEFER_BLOCKING 0x0 ;  /* 0x0000000000007b1d */ /* 0x000fe20000010000 */
[----:B------:R-:W-:Y:S02]  /*00e0*/  LOP3.LUT P3, RZ, R10, 0x30, RZ, 0xc0, !PT ;  /* 0x000000300aff7812 */ /* 0x000fe4000786c0ff */
[----:B--2---:R-:W-:-:S05]  /*00f0*/  SEL R3, R3, RZ, !P0 ;  /* 0x000000ff03037207 */ /* 0x004fca0004000000 */
[----:B------:R-:W-:Y:S01]  /*0100*/  FMUL R7, R3, R3 ;  /* 0x0000000303077220 */ /* 0x000fe20000400000 */
[----:B---3--:R-:W-:-:S04]  /*0110*/  SEL R6, R6, RZ, !P0 ;  /* 0x000000ff06067207 */ /* 0x008fc80004000000 */
[----:B------:R-:W-:Y:S01]  /*0120*/  FSEL R7, R7, RZ, !P0 ;  /* 0x000000ff07077208 */ /* 0x000fe20004000000 */
[----:B------:R-:W-:-:S04]  /*0130*/  FMUL R6, R6, R6 ;  /* 0x0000000606067220 */ /* 0x000fc80000400000 */
[----:B------:R-:W1:Y:S01]  /*0140*/  SHFL.BFLY PT, R8, R7, 0x8, 0x1f ;  /* 0x0d001f0007087f89 */ /* 0x000e6200000e0000 */
[----:B------:R-:W-:-:S05]  /*0150*/  FSEL R6, R6, RZ, !P0 ;  /* 0x000000ff06067208 */ /* 0x000fca0004000000 */
[----:B------:R-:W2:Y:S01]  /*0160*/  SHFL.BFLY PT, R5, R6, 0x8, 0x1f ;  /* 0x0d001f0006057f89 */ /* 0x000ea200000e0000 */
[----:B-1----:R-:W-:-:S05]  /*0170*/  FADD R8, R7, R8 ;  /* 0x0000000807087221 */ /* 0x002fca0000000000 */
[----:B------:R-:W1:Y:S01]  /*0180*/  SHFL.BFLY PT, R9, R8, 0x4, 0x1f ;  /* 0x0c801f0008097f89 */ /* 0x000e6200000e0000 */
[----:B--2---:R-:W-:-:S05]  /*0190*/  FADD R11, R6, R5 ;  /* 0x00000005060b7221 */ /* 0x004fca0000000000 */
[----:B------:R-:W2:Y:S01]  /*01a0*/  SHFL.BFLY PT, R12, R11, 0x4, 0x1f ;  /* 0x0c801f000b0c7f89 */ /* 0x000ea200000e0000 */
[----:B-1----:R-:W-:-:S05]  /*01b0*/  FADD R9, R8, R9 ;  /* 0x0000000908097221 */ /* 0x002fca0000000000 */
[----:B------:R-:W1:Y:S01]  /*01c0*/  SHFL.BFLY PT, R4, R9, 0x2, 0x1f ;  /* 0x0c401f0009047f89 */ /* 0x000e6200000e0000 */
[----:B--2---:R-:W-:Y:S01]  /*01d0*/  FADD R12, R11, R12 ;  /* 0x0000000c0b0c7221 */ /* 0x004fe20000000000 */
[----:B-1----:R-:W-:-:S05]  /*01e0*/  FADD R4, R9, R4 ;  /* 0x0000000409047221 */ /* 0x002fca0000000000 */
[----:B------:R-:W1:Y:S02]  /*01f0*/  SHFL.BFLY PT, R5, R4, 0x1, 0x1f ;  /* 0x0c201f0004057f89 */ /* 0x000e6400000e0000 */
[----:B-1----:R-:W-:Y:S02]  /*0200*/  FADD R7, R4, R5 ;  /* 0x0000000504077221 */ /* 0x002fe40000000000 */
[----:B------:R-:W1:Y:S02]  /*0210*/  SHFL.BFLY PT, R5, R12, 0x2, 0x1f ;  /* 0x0c401f000c057f89 */ /* 0x000e6400000e0000 */
[----:B------:R2:W3:Y:S02]  /*0220*/  MUFU.SQRT R13, R7 ;  /* 0x00000007000d7308 */ /* 0x0004e40000002000 */
[----:B--2---:R-:W2:Y:S01]  /*0230*/  LDC.64 R6, c[0x0][0x220] ;  /* 0x00008800ff067b82 */ /* 0x004ea20000000a00 */
[C---:B---3--:R-:W-:Y:S02]  /*0240*/  FSETP.GT.AND P0, PT, R13.reuse, 9.9999999600419720025e-13, PT ;  /* 0x2b8cbccc0d00780b */ /* 0x048fe40003f04000 */
[----:B------:R-:W-:Y:S01]  /*0250*/  FSETP.NAN.AND P1, PT, R13, R13, PT ;  /* 0x0000000d0d00720b */ /* 0x000fe20003f28000 */
[----:B-1----:R-:W-:-:S04]  /*0260*/  FADD R8, R12, R5 ;  /* 0x000000050c087221 */ /* 0x002fc80000000000 */
[----:B------:R-:W1:Y:S01]  /*0270*/  LDC.64 R4, c[0x0][0x210] ;  /* 0x00008400ff047b82 */ /* 0x000e620000000a00 */
[----:B------:R-:W3:Y:S05]  /*0280*/  SHFL.BFLY PT, R9, R8, 0x1, 0x1f ;  /* 0x0c201f0008097f89 */ /* 0x000eea00000e0000 */
[----:B------:R-:W-:Y:S02]  /*0290*/  @!P0 FSEL R13, R13, 9.9999999600419720025e-13, P1 ;  /* 0x2b8cbccc0d0d8808 */ /* 0x000fe40000800000 */
[----:B------:R-:W-:Y:S02]  /*02a0*/  LOP3.LUT P0, RZ, R10, 0x3f, RZ, 0xc0, !PT ;  /* 0x0000003f0aff7812 */ /* 0x000fe4000780c0ff */
[----:B------:R-:W-:-:S02]  /*02b0*/  FSETP.GT.AND P1, PT, R13, 8.50705917302346158658e+37, PT ;  /* 0x7e8000000d00780b */ /* 0x000fc40003f24000 */
[----:B------:R-:W-:Y:S02]  /*02c0*/  FSETP.GEU.AND P2, PT, R13, 1.175494350822287508e-38, PT ;  /* 0x008000000d00780b */ /* 0x000fe40003f4e000 */
[----:B------:R-:W-:-:S09]  /*02d0*/  ISETP.LT.AND P0, PT, R2, 0x4, !P0 ;  /* 0x000000040200780c */ /* 0x000fd20004701270 */
[----:B------:R-:W-:Y:S01]  /*02e0*/  @P1 FMUL R13, R13, 0.25 ;  /* 0x3e8000000d0d1820 */ /* 0x000fe20000400000 */
[----:B------:R-:W-:Y:S01]  /*02f0*/  @P1 FMUL R3, R3, 0.25 ;  /* 0x3e80000003031820 */ /* 0x000fe20000400000 */
[C---:B------:R-:W-:Y:S01]  /*0300*/  ISETP.LT.AND P1, PT, R2.reuse, 0x4, !P3 ;  /* 0x000000040200780c */ /* 0x040fe20005f21270 */
[----:B-1----:R-:W-:-:S04]  /*0310*/  IMAD.WIDE R4, R2, 0x4, R4 ;  /* 0x0000000402047825 */ /* 0x002fc800078e0204 */
[----:B------:R-:W-:Y:S01]  /*0320*/  @!P2 FMUL R13, R13, 16777216 ;  /* 0x4b8000000d0da820 */ /* 0x000fe20000400000 */
[----:B------:R-:W-:Y:S01]  /*0330*/  @!P2 FMUL R3, R3, 16777216 ;  /* 0x4b8000000303a820 */ /* 0x000fe20000400000 */
[----:B---3--:R-:W-:Y:S02]  /*0340*/  FADD R9, R8, R9 ;  /* 0x0000000908097221 */ /* 0x008fe40000000000 */
[----:B------:R-:W1:Y:S08]  /*0350*/  MUFU.RCP R12, R13 ;  /* 0x0000000d000c7308 */ /* 0x000e700000001000 */
[----:B------:R-:W3:Y:S01]  /*0360*/  MUFU.SQRT R9, R9 ;  /* 0x0000000900097308 */ /* 0x000ee20000002000 */
[----:B-1----:R-:W-:Y:S01]  /*0370*/  FMUL R11, R12, R3 ;  /* 0x000000030c0b7220 */ /* 0x002fe20000400000 */
[----:B--2---:R-:W-:Y:S01]  /*0380*/  IMAD.WIDE R2, R0, 0x4, R6 ;  /* 0x0000000400027825 */ /* 0x004fe200078e0206 */
[----:B---3--:R1:W-:Y:S01]  /*0390*/  @P0 STG.E desc[UR4][R4.64], R9 ;  /* 0x0000000904000986 */ /* 0x0083e2000c101904 */
[----:B------:R-:W-:Y:S05]  /*03a0*/  @!P1 EXIT ;  /* 0x000000000000994d */ /* 0x000fea0003800000 */
[----:B------:R-:W-:Y:S01]  /*03b0*/  STG.E desc[UR4][R2.64], R11 ;  /* 0x0000000b02007986 */ /* 0x000fe2000c101904 */
[----:B------:R-:W-:Y:S05]  /*03c0*/  EXIT ;  /* 0x000000000000794d */ /* 0x000fea0003800000 */
.L_x_0:
[----:B------:R-:W-:-:S00]  /*03d0*/  BRA `(.L_x_0) ;  /* 0xfffffffc00fc7947 */ /* 0x000fc0000383ffff */
[----:B------:R-:W-:-:S00]  /*03e0*/  NOP ;  /* 0x0000000000007918 */ /* 0x000fc00000000000 */
        /* <DEDUP_REMOVED lines=9> */
.L_x_1:


//--------------------- .nv.global.init           --------------------------
	.section	.nv.global.init,"aw",@progbits
.nv.global.init:
	.type		_$_str,@object
	.size		_$_str,(_$_str_$_2 - _$_str)
_$_str:
        /*0000*/ 	.byte	0x5f, 0x5f, 0x43, 0x55, 0x44, 0x41, 0x5f, 0x46, 0x54, 0x5a, 0x00
	.type		_$_str_$_2,@object
	.size		_$_str_$_2,(.L_1 - _$_str_$_2)
_$_str_$_2:
        /*000b*/ 	.byte	0x5f, 0x5f, 0x43, 0x55, 0x44, 0x41, 0x5f, 0x50, 0x52, 0x45, 0x43, 0x5f, 0x53, 0x51, 0x52, 0x54
        /*001b*/ 	.byte	0x00
.L_1:


//--------------------- .nv.constant0.triton_per_fused_clamp_min_div_linalg_vector_norm_0 --------------------------
	.section	.nv.constant0.triton_per_fused_clamp_min_div_linalg_vector_norm_0,"a",@progbits
	.sectionflags	@""
	.align	4
.nv.constant0.triton_per_fused_clamp_min_div_linalg_vector_norm_0:
	.zero		560
